//
// Generated by NVIDIA NVVM Compiler
//
// Compiler Build ID: CL-36424714
// Cuda compilation tools, release 13.0, V13.0.88
// Based on NVVM 20.0.0
//

.version 9.0
.target sm_100
.address_size 64

	// .globl	_Z28gemm_manual_emulation_kernelPK6__halfS1_Pfiiif

.visible .entry _Z28gemm_manual_emulation_kernelPK6__halfS1_Pfiiif(
	.param .u64 .ptr .align 1 _Z28gemm_manual_emulation_kernelPK6__halfS1_Pfiiif_param_0,
	.param .u64 .ptr .align 1 _Z28gemm_manual_emulation_kernelPK6__halfS1_Pfiiif_param_1,
	.param .u64 .ptr .align 1 _Z28gemm_manual_emulation_kernelPK6__halfS1_Pfiiif_param_2,
	.param .u32 _Z28gemm_manual_emulation_kernelPK6__halfS1_Pfiiif_param_3,
	.param .u32 _Z28gemm_manual_emulation_kernelPK6__halfS1_Pfiiif_param_4,
	.param .u32 _Z28gemm_manual_emulation_kernelPK6__halfS1_Pfiiif_param_5,
	.param .f32 _Z28gemm_manual_emulation_kernelPK6__halfS1_Pfiiif_param_6
)
{
	.reg .pred 	%p<31>;
	.reg .b16 	%rs<7>;
	.reg .b32 	%r<117>;
	.reg .b32 	%f<12>;
	.reg .b64 	%rd<35>;
	.reg .b64 	%fd<99>;

	ld.param.u64 	%rd8, [_Z28gemm_manual_emulation_kernelPK6__halfS1_Pfiiif_param_0];
	ld.param.u64 	%rd9, [_Z28gemm_manual_emulation_kernelPK6__halfS1_Pfiiif_param_1];
	ld.param.u64 	%rd7, [_Z28gemm_manual_emulation_kernelPK6__halfS1_Pfiiif_param_2];
	ld.param.u32 	%r21, [_Z28gemm_manual_emulation_kernelPK6__halfS1_Pfiiif_param_4];
	ld.param.u32 	%r22, [_Z28gemm_manual_emulation_kernelPK6__halfS1_Pfiiif_param_5];
	ld.param.f32 	%f3, [_Z28gemm_manual_emulation_kernelPK6__halfS1_Pfiiif_param_6];
	cvta.to.global.u64 	%rd1, %rd9;
	cvta.to.global.u64 	%rd2, %rd8;
	mov.u32 	%r23, %tid.x;
	mov.u32 	%r24, %ctaid.x;
	or.b32  	%r25, %r23, %r24;
	setp.ne.s32 	%p1, %r25, 0;
	@%p1 bra 	$L__BB0_27;
	cvt.f64.f32 	%fd89, %f3;
	setp.lt.s32 	%p2, %r22, 1;
	@%p2 bra 	$L__BB0_21;
	mov.b32 	%r27, 1072693248;
	mov.b32 	%r114, 0;
	mov.b64 	%fd2, {%r114, %r27};
	mov.b32 	%r28, 1099956224;
	mov.b64 	%fd3, {%r114, %r28};
	setp.eq.s32 	%p3, %r22, 1;
	@%p3 bra 	$L__BB0_15;
	and.b32  	%r114, %r22, 2147483646;
	neg.s32 	%r111, %r114;
	shl.b32 	%r3, %r21, 1;
	add.s64 	%rd34, %rd2, 2;
	mov.b32 	%r110, 0;
	mul.wide.s32 	%rd15, %r21, 2;
$L__BB0_4:
	ld.global.u16 	%rs1, [%rd34+-2];
	// begin inline asm
	{  cvt.f32.f16 %f4, %rs1;}

	// end inline asm
	cvt.f64.f32 	%fd34, %f4;
	mul.wide.s32 	%rd10, %r110, 2;
	add.s64 	%rd5, %rd1, %rd10;
	ld.global.u16 	%rs2, [%rd5];
	// begin inline asm
	{  cvt.f32.f16 %f5, %rs2;}

	// end inline asm
	cvt.f64.f32 	%fd35, %f5;
	fma.rn.f64 	%fd5, %fd34, %fd35, %fd89;
	setp.eq.f64 	%p4, %fd5, 0d0000000000000000;
	mov.f64 	%fd91, 0d0000000000000000;
	@%p4 bra 	$L__BB0_9;
	{
	.reg .b32 %temp; 
	mov.b64 	{%temp, %r30}, %fd5;
	}
	and.b32  	%r31, %r30, 2146435072;
	setp.eq.s32 	%p5, %r31, 0;
	mul.f64 	%fd36, %fd5, 0d4350000000000000;
	{
	.reg .b32 %temp; 
	mov.b64 	{%temp, %r32}, %fd36;
	}
	and.b32  	%r33, %r32, 2146435072;
	add.s32 	%r34, %r33, -56623104;
	selp.f64 	%fd6, %fd36, %fd5, %p5;
	selp.b32 	%r35, %r34, %r31, %p5;
	setp.neu.f64 	%p6, %fd6, 0d0000000000000000;
	setp.ne.s32 	%p7, %r35, 2146435072;
	and.pred  	%p8, %p6, %p7;
	@%p8 bra 	$L__BB0_7;
	add.f64 	%fd90, %fd6, %fd6;
	mov.b32 	%r112, -26;
	bra.uni 	$L__BB0_8;
$L__BB0_7:
	mov.b64 	%rd11, %fd6;
	and.b64  	%rd12, %rd11, -9218868437227405313;
	or.b64  	%rd13, %rd12, 4602678819172646912;
	mov.b64 	%fd90, %rd13;
	add.s32 	%r36, %r35, -1071644672;
	shr.s32 	%r37, %r36, 20;
	add.s32 	%r112, %r37, -26;
$L__BB0_8:
	mul.rn.f64 	%fd37, %fd90, %fd3;
	mul.rn.f64 	%fd38, %fd37, %fd2;
	mul.rn.f64 	%fd39, %fd38, %fd2;
	mul.rn.f64 	%fd40, %fd39, %fd2;
	cvt.rzi.s64.f64 	%rd14, %fd40;
	cvt.rn.f64.s64 	%fd41, %rd14;
	add.s32 	%r39, %r112, 4092;
	shr.u32 	%r40, %r39, 2;
	mad.lo.s32 	%r41, %r40, 4093, %r39;
	abs.s32 	%r42, %r112;
	setp.lt.u32 	%p9, %r42, 217;
	add.s32 	%r43, %r112, 1023;
	selp.b32 	%r44, %r43, %r41, %p9;
	shl.b32 	%r45, %r40, 20;
	selp.b32 	%r46, 1072693248, %r45, %p9;
	mov.b32 	%r47, 0;
	mov.b64 	%fd42, {%r47, %r46};
	shl.b32 	%r48, %r44, 20;
	mov.b64 	%fd43, {%r47, %r48};
	mul.rn.f64 	%fd44, %fd41, %fd43;
	mul.rn.f64 	%fd45, %fd44, %fd42;
	mul.rn.f64 	%fd46, %fd45, %fd42;
	mul.rn.f64 	%fd91, %fd46, %fd42;
$L__BB0_9:
	ld.global.u16 	%rs3, [%rd34];
	// begin inline asm
	{  cvt.f32.f16 %f6, %rs3;}

	// end inline asm
	cvt.f64.f32 	%fd48, %f6;
	add.s64 	%rd16, %rd5, %rd15;
	ld.global.u16 	%rs4, [%rd16];
	// begin inline asm
	{  cvt.f32.f16 %f7, %rs4;}

	// end inline asm
	cvt.f64.f32 	%fd49, %f7;
	fma.rn.f64 	%fd12, %fd48, %fd49, %fd91;
	setp.eq.f64 	%p10, %fd12, 0d0000000000000000;
	mov.f64 	%fd89, 0d0000000000000000;
	@%p10 bra 	$L__BB0_14;
	{
	.reg .b32 %temp; 
	mov.b64 	{%temp, %r49}, %fd12;
	}
	and.b32  	%r50, %r49, 2146435072;
	setp.eq.s32 	%p11, %r50, 0;
	mul.f64 	%fd50, %fd12, 0d4350000000000000;
	{
	.reg .b32 %temp; 
	mov.b64 	{%temp, %r51}, %fd50;
	}
	and.b32  	%r52, %r51, 2146435072;
	add.s32 	%r53, %r52, -56623104;
	selp.f64 	%fd13, %fd50, %fd12, %p11;
	selp.b32 	%r54, %r53, %r50, %p11;
	setp.eq.f64 	%p12, %fd13, 0d0000000000000000;
	setp.eq.s32 	%p13, %r54, 2146435072;
	or.pred  	%p14, %p12, %p13;
	@%p14 bra 	$L__BB0_12;
	mov.b64 	%rd17, %fd13;
	and.b64  	%rd18, %rd17, -9218868437227405313;
	or.b64  	%rd19, %rd18, 4602678819172646912;
	mov.b64 	%fd92, %rd19;
	add.s32 	%r55, %r54, -1071644672;
	shr.s32 	%r56, %r55, 20;
	add.s32 	%r113, %r56, -26;
	bra.uni 	$L__BB0_13;
$L__BB0_12:
	add.f64 	%fd92, %fd13, %fd13;
	mov.b32 	%r113, -26;
$L__BB0_13:
	mul.rn.f64 	%fd51, %fd92, %fd3;
	mul.rn.f64 	%fd52, %fd51, %fd2;
	mul.rn.f64 	%fd53, %fd52, %fd2;
	mul.rn.f64 	%fd54, %fd53, %fd2;
	cvt.rzi.s64.f64 	%rd20, %fd54;
	cvt.rn.f64.s64 	%fd55, %rd20;
	add.s32 	%r58, %r113, 4092;
	shr.u32 	%r59, %r58, 2;
	mad.lo.s32 	%r60, %r59, 4093, %r58;
	abs.s32 	%r61, %r113;
	setp.lt.u32 	%p15, %r61, 217;
	add.s32 	%r62, %r113, 1023;
	selp.b32 	%r63, %r62, %r60, %p15;
	shl.b32 	%r64, %r59, 20;
	selp.b32 	%r65, 1072693248, %r64, %p15;
	mov.b32 	%r66, 0;
	mov.b64 	%fd56, {%r66, %r65};
	shl.b32 	%r67, %r63, 20;
	mov.b64 	%fd57, {%r66, %r67};
	mul.rn.f64 	%fd58, %fd55, %fd57;
	mul.rn.f64 	%fd59, %fd58, %fd56;
	mul.rn.f64 	%fd60, %fd59, %fd56;
	mul.rn.f64 	%fd89, %fd60, %fd56;
$L__BB0_14:
	add.s32 	%r111, %r111, 2;
	add.s32 	%r110, %r110, %r3;
	add.s64 	%rd34, %rd34, 4;
	setp.ne.s32 	%p16, %r111, 0;
	@%p16 bra 	$L__BB0_4;
$L__BB0_15:
	and.b32  	%r68, %r22, 1;
	setp.eq.b32 	%p17, %r68, 1;
	not.pred 	%p18, %p17;
	@%p18 bra 	$L__BB0_21;
	mul.wide.u32 	%rd21, %r114, 2;
	add.s64 	%rd22, %rd2, %rd21;
	ld.global.u16 	%rs5, [%rd22];
	// begin inline asm
	{  cvt.f32.f16 %f8, %rs5;}

	// end inline asm
	cvt.f64.f32 	%fd62, %f8;
	mul.lo.s32 	%r69, %r114, %r21;
	mul.wide.s32 	%rd23, %r69, 2;
	add.s64 	%rd24, %rd1, %rd23;
	ld.global.u16 	%rs6, [%rd24];
	// begin inline asm
	{  cvt.f32.f16 %f9, %rs6;}

	// end inline asm
	cvt.f64.f32 	%fd63, %f9;
	fma.rn.f64 	%fd21, %fd62, %fd63, %fd89;
	setp.eq.f64 	%p19, %fd21, 0d0000000000000000;
	mov.f64 	%fd89, 0d0000000000000000;
	@%p19 bra 	$L__BB0_21;
	{
	.reg .b32 %temp; 
	mov.b64 	{%temp, %r70}, %fd21;
	}
	and.b32  	%r71, %r70, 2146435072;
	setp.eq.s32 	%p20, %r71, 0;
	mul.f64 	%fd64, %fd21, 0d4350000000000000;
	{
	.reg .b32 %temp; 
	mov.b64 	{%temp, %r72}, %fd64;
	}
	and.b32  	%r73, %r72, 2146435072;
	add.s32 	%r74, %r73, -56623104;
	selp.f64 	%fd22, %fd64, %fd21, %p20;
	selp.b32 	%r75, %r74, %r71, %p20;
	setp.eq.f64 	%p21, %fd22, 0d0000000000000000;
	setp.eq.s32 	%p22, %r75, 2146435072;
	or.pred  	%p23, %p21, %p22;
	@%p23 bra 	$L__BB0_19;
	mov.b64 	%rd25, %fd22;
	and.b64  	%rd26, %rd25, -9218868437227405313;
	or.b64  	%rd27, %rd26, 4602678819172646912;
	mov.b64 	%fd96, %rd27;
	add.s32 	%r76, %r75, -1071644672;
	shr.s32 	%r77, %r76, 20;
	add.s32 	%r115, %r77, -26;
	bra.uni 	$L__BB0_20;
$L__BB0_19:
	add.f64 	%fd96, %fd22, %fd22;
	mov.b32 	%r115, -26;
$L__BB0_20:
	mul.rn.f64 	%fd65, %fd96, %fd3;
	mul.rn.f64 	%fd66, %fd65, %fd2;
	mul.rn.f64 	%fd67, %fd66, %fd2;
	mul.rn.f64 	%fd68, %fd67, %fd2;
	cvt.rzi.s64.f64 	%rd28, %fd68;
	cvt.rn.f64.s64 	%fd69, %rd28;
	add.s32 	%r79, %r115, 4092;
	shr.u32 	%r80, %r79, 2;
	mad.lo.s32 	%r81, %r80, 4093, %r79;
	abs.s32 	%r82, %r115;
	setp.lt.u32 	%p24, %r82, 217;
	add.s32 	%r83, %r115, 1023;
	selp.b32 	%r84, %r83, %r81, %p24;
	shl.b32 	%r85, %r80, 20;
	selp.b32 	%r86, 1072693248, %r85, %p24;
	mov.b32 	%r87, 0;
	mov.b64 	%fd70, {%r87, %r86};
	shl.b32 	%r88, %r84, 20;
	mov.b64 	%fd71, {%r87, %r88};
	mul.rn.f64 	%fd72, %fd69, %fd71;
	mul.rn.f64 	%fd73, %fd72, %fd70;
	mul.rn.f64 	%fd74, %fd73, %fd70;
	mul.rn.f64 	%fd89, %fd74, %fd70;
$L__BB0_21:
	setp.eq.f64 	%p25, %fd89, 0d0000000000000000;
	mov.f32 	%f11, 0f00000000;
	@%p25 bra 	$L__BB0_26;
	{
	.reg .b32 %temp; 
	mov.b64 	{%temp, %r89}, %fd89;
	}
	and.b32  	%r90, %r89, 2146435072;
	setp.eq.s32 	%p26, %r90, 0;
	mul.f64 	%fd75, %fd89, 0d4350000000000000;
	{
	.reg .b32 %temp; 
	mov.b64 	{%temp, %r91}, %fd75;
	}
	and.b32  	%r92, %r91, 2146435072;
	add.s32 	%r93, %r92, -56623104;
	selp.f64 	%fd28, %fd75, %fd89, %p26;
	selp.b32 	%r94, %r93, %r90, %p26;
	setp.neu.f64 	%p27, %fd28, 0d0000000000000000;
	setp.ne.s32 	%p28, %r94, 2146435072;
	and.pred  	%p29, %p27, %p28;
	@%p29 bra 	$L__BB0_24;
	add.f64 	%fd98, %fd28, %fd28;
	mov.b32 	%r116, -24;
	bra.uni 	$L__BB0_25;
$L__BB0_24:
	mov.b64 	%rd29, %fd28;
	and.b64  	%rd30, %rd29, -9218868437227405313;
	or.b64  	%rd31, %rd30, 4602678819172646912;
	mov.b64 	%fd98, %rd31;
	add.s32 	%r95, %r94, -1071644672;
	shr.s32 	%r96, %r95, 20;
	add.s32 	%r116, %r96, -24;
$L__BB0_25:
	mov.b32 	%r98, 1072693248;
	mov.b32 	%r99, 0;
	mov.b64 	%fd76, {%r99, %r98};
	mov.b32 	%r100, 1097859072;
	mov.b64 	%fd77, {%r99, %r100};
	mul.rn.f64 	%fd78, %fd98, %fd77;
	mul.rn.f64 	%fd79, %fd78, %fd76;
	mul.rn.f64 	%fd80, %fd79, %fd76;
	mul.rn.f64 	%fd81, %fd80, %fd76;
	cvt.rzi.s64.f64 	%rd32, %fd81;
	cvt.rn.f64.s64 	%fd82, %rd32;
	add.s32 	%r101, %r116, 4092;
	shr.u32 	%r102, %r101, 2;
	mad.lo.s32 	%r103, %r102, 4093, %r101;
	abs.s32 	%r104, %r116;
	setp.lt.u32 	%p30, %r104, 217;
	add.s32 	%r105, %r116, 1023;
	selp.b32 	%r106, %r105, %r103, %p30;
	shl.b32 	%r107, %r102, 20;
	selp.b32 	%r108, 1072693248, %r107, %p30;
	mov.b64 	%fd83, {%r99, %r108};
	shl.b32 	%r109, %r106, 20;
	mov.b64 	%fd84, {%r99, %r109};
	mul.rn.f64 	%fd85, %fd82, %fd84;
	mul.rn.f64 	%fd86, %fd85, %fd83;
	mul.rn.f64 	%fd87, %fd86, %fd83;
	mul.rn.f64 	%fd88, %fd87, %fd83;
	cvt.rn.f32.f64 	%f11, %fd88;
$L__BB0_26:
	cvta.to.global.u64 	%rd33, %rd7;
	st.global.f32 	[%rd33], %f11;
$L__BB0_27:
	ret;

}
	// .globl	_Z33probe_tensorcore_inner_acc_kernelPK6__halfS1_Pfiiif
.visible .entry _Z33probe_tensorcore_inner_acc_kernelPK6__halfS1_Pfiiif(
	.param .u64 .ptr .align 1 _Z33probe_tensorcore_inner_acc_kernelPK6__halfS1_Pfiiif_param_0,
	.param .u64 .ptr .align 1 _Z33probe_tensorcore_inner_acc_kernelPK6__halfS1_Pfiiif_param_1,
	.param .u64 .ptr .align 1 _Z33probe_tensorcore_inner_acc_kernelPK6__halfS1_Pfiiif_param_2,
	.param .u32 _Z33probe_tensorcore_inner_acc_kernelPK6__halfS1_Pfiiif_param_3,
	.param .u32 _Z33probe_tensorcore_inner_acc_kernelPK6__halfS1_Pfiiif_param_4,
	.param .u32 _Z33probe_tensorcore_inner_acc_kernelPK6__halfS1_Pfiiif_param_5,
	.param .f32 _Z33probe_tensorcore_inner_acc_kernelPK6__halfS1_Pfiiif_param_6
)
{
	.reg .pred 	%p<4>;
	.reg .b32 	%r<22>;
	.reg .b32 	%f<10>;
	.reg .b64 	%rd<7>;

	ld.param.u64 	%rd1, [_Z33probe_tensorcore_inner_acc_kernelPK6__halfS1_Pfiiif_param_0];
	ld.param.u64 	%rd2, [_Z33probe_tensorcore_inner_acc_kernelPK6__halfS1_Pfiiif_param_1];
	ld.param.u64 	%rd3, [_Z33probe_tensorcore_inner_acc_kernelPK6__halfS1_Pfiiif_param_2];
	ld.param.u32 	%r1, [_Z33probe_tensorcore_inner_acc_kernelPK6__halfS1_Pfiiif_param_4];
	ld.param.u32 	%r2, [_Z33probe_tensorcore_inner_acc_kernelPK6__halfS1_Pfiiif_param_5];
	ld.param.f32 	%f1, [_Z33probe_tensorcore_inner_acc_kernelPK6__halfS1_Pfiiif_param_6];
	mov.u32 	%r3, %ctaid.x;
	setp.ne.s32 	%p1, %r3, 0;
	mov.u32 	%r4, %tid.x;
	setp.gt.u32 	%p2, %r4, 31;
	or.pred  	%p3, %p1, %p2;
	@%p3 bra 	$L__BB1_2;
	cvta.to.global.u64 	%rd4, %rd1;
	cvta.to.global.u64 	%rd5, %rd2;
	cvta.to.global.u64 	%rd6, %rd3;
	wmma.load.a.sync.aligned.row.m16n16k16.global.f16 	{%r6, %r7, %r8, %r9, %r10, %r11, %r12, %r13}, [%rd4], %r2;
	wmma.load.b.sync.aligned.col.m16n16k16.global.f16 	{%r14, %r15, %r16, %r17, %r18, %r19, %r20, %r21}, [%rd5], %r2;
	wmma.mma.sync.aligned.row.col.m16n16k16.f32.f32 {%f2, %f3, %f4, %f5, %f6, %f7, %f8, %f9}, {%r6, %r7, %r8, %r9, %r10, %r11, %r12, %r13}, {%r14, %r15, %r16, %r17, %r18, %r19, %r20, %r21}, {%f1, %f1, %f1, %f1, %f1, %f1, %f1, %f1};
	wmma.store.d.sync.aligned.row.m16n16k16.global.f32 	[%rd6], {%f2, %f3, %f4, %f5, %f6, %f7, %f8, %f9}, %r1;
$L__BB1_2:
	ret;

}


// ===== COMPILED SASS (sm_100) =====

	.target	sm_100

	.elftype	@"ET_EXEC"


//--------------------- .note.nv.tkinfo           --------------------------
	.section	.note.nv.tkinfo,"",@"SHT_NOTE"
	.sectionflags	@"SHF_NOTE_NV_TKINFO"
	.tkinfo
        /*0018*/ 	.word	0x00000002
        /*0030*/ 	.string	""
        /*0030*/ 	.string	"ptxas"
        /*0030*/ 	.string	"Cuda compilation tools, release 13.0, V13.0.88"
        /*0030*/ 	.string	"Build cuda_13.0.r13.0/compiler.36424714_0"
        /*0030*/ 	.string	"-arch sm_100 -m 64 "



//--------------------- .note.nv.cuinfo           --------------------------
	.section	.note.nv.cuinfo,"",@"SHT_NOTE"
	.sectionflags	@"SHF_NOTE_NV_CUINFO"
        /*0018*/ 	.short	0x0002
        /*001a*/ 	.short	0x0064
        /*001c*/ 	.short	0x0082
	.zero		2


//--------------------- .nv.info                  --------------------------
	.section	.nv.info,"",@"SHT_CUDA_INFO"
	.align	4


	//----- nvinfo : EIATTR_REGCOUNT
	.align		4
        /*0000*/ 	.byte	0x04, 0x2f
        /*0002*/ 	.short	(.L_1 - .L_0)
	.align		4
.L_0:
        /*0004*/ 	.word	index@(_Z28gemm_manual_emulation_kernelPK6__halfS1_Pfiiif)
        /*0008*/ 	.word	0x00000019


	//----- nvinfo : EIATTR_FRAME_SIZE
	.align		4
.L_1:
        /*000c*/ 	.byte	0x04, 0x11
        /*000e*/ 	.short	(.L_3 - .L_2)
	.align		4
.L_2:
        /*0010*/ 	.word	index@(_Z28gemm_manual_emulation_kernelPK6__halfS1_Pfiiif)
        /*0014*/ 	.word	0x00000000


	//----- nvinfo : EIATTR_REGCOUNT
	.align		4
.L_3:
        /*0018*/ 	.byte	0x04, 0x2f
        /*001a*/ 	.short	(.L_5 - .L_4)
	.align		4
.L_4:
        /*001c*/ 	.word	index@(_Z33probe_tensorcore_inner_acc_kernelPK6__halfS1_Pfiiif)
        /*0020*/ 	.word	0x0000001c


	//----- nvinfo : EIATTR_FRAME_SIZE
	.align		4
.L_5:
        /*0024*/ 	.byte	0x04, 0x11
        /*0026*/ 	.short	(.L_7 - .L_6)
	.align		4
.L_6:
        /*0028*/ 	.word	index@(_Z33probe_tensorcore_inner_acc_kernelPK6__halfS1_Pfiiif)
        /*002c*/ 	.word	0x00000000


	//----- nvinfo : EIATTR_MIN_STACK_SIZE
	.align		4
.L_7:
        /*0030*/ 	.byte	0x04, 0x12
        /*0032*/ 	.short	(.L_9 - .L_8)
	.align		4
.L_8:
        /*0034*/ 	.word	index@(_Z33probe_tensorcore_inner_acc_kernelPK6__halfS1_Pfiiif)
        /*0038*/ 	.word	0x00000000


	//----- nvinfo : EIATTR_MIN_STACK_SIZE
	.align		4
.L_9:
        /*003c*/ 	.byte	0x04, 0x12
        /*003e*/ 	.short	(.L_11 - .L_10)
	.align		4
.L_10:
        /*0040*/ 	.word	index@(_Z28gemm_manual_emulation_kernelPK6__halfS1_Pfiiif)
        /*0044*/ 	.word	0x00000000
.L_11:


//--------------------- .nv.compat                --------------------------
	.section	.nv.compat,"",@"SHT_CUDA_COMPAT_INFO"
	.align	4
        /*0000*/ 	.byte	0x02, 0x09, 0x00, 0x00, 0x02, 0x02, 0x01, 0x00, 0x02, 0x05, 0x05, 0x00, 0x03, 0x07, 0x01, 0x01
        /*0010*/ 	.byte	0x02, 0x03, 0x00, 0x00, 0x02, 0x06, 0x01, 0x00, 0x04, 0x0b, 0x08, 0x00, 0x01, 0x00, 0x00, 0x00
        /*0020*/ 	.byte	0x00, 0x00, 0x00, 0x00


//--------------------- .nv.info._Z33probe_tensorcore_inner_acc_kernelPK6__halfS1_Pfiiif --------------------------
	.section	.nv.info._Z33probe_tensorcore_inner_acc_kernelPK6__halfS1_Pfiiif,"",@"SHT_CUDA_INFO"
	.sectionflags	@""
	.align	4


	//----- nvinfo : EIATTR_CUDA_API_VERSION
	.align		4
        /*0000*/ 	.byte	0x04, 0x37
        /*0002*/ 	.short	(.L_13 - .L_12)
.L_12:
        /*0004*/ 	.word	0x00000082


	//----- nvinfo : EIATTR_KPARAM_INFO
	.align		4
.L_13:
        /*0008*/ 	.byte	0x04, 0x17
        /*000a*/ 	.short	(.L_15 - .L_14)
.L_14:
        /*000c*/ 	.word	0x00000000
        /*0010*/ 	.short	0x0006
        /*0012*/ 	.short	0x0024
        /*0014*/ 	.byte	0x00, 0xf0, 0x11, 0x00


	//----- nvinfo : EIATTR_KPARAM_INFO
	.align		4
.L_15:
        /*0018*/ 	.byte	0x04, 0x17
        /*001a*/ 	.short	(.L_17 - .L_16)
.L_16:
        /*001c*/ 	.word	0x00000000
        /*0020*/ 	.short	0x0005
        /*0022*/ 	.short	0x0020
        /*0024*/ 	.byte	0x00, 0xf0, 0x11, 0x00


	//----- nvinfo : EIATTR_KPARAM_INFO
	.align		4
.L_17:
        /*0028*/ 	.byte	0x04, 0x17
        /*002a*/ 	.short	(.L_19 - .L_18)
.L_18:
        /*002c*/ 	.word	0x00000000
        /*0030*/ 	.short	0x0004
        /*0032*/ 	.short	0x001c
        /*0034*/ 	.byte	0x00, 0xf0, 0x11, 0x00


	//----- nvinfo : EIATTR_KPARAM_INFO
	.align		4
.L_19:
        /*0038*/ 	.byte	0x04, 0x17
        /*003a*/ 	.short	(.L_21 - .L_20)
.L_20:
        /*003c*/ 	.word	0x00000000
        /*0040*/ 	.short	0x0003
        /*0042*/ 	.short	0x0018
        /*0044*/ 	.byte	0x00, 0xf0, 0x11, 0x00


	//----- nvinfo : EIATTR_KPARAM_INFO
	.align		4
.L_21:
        /*0048*/ 	.byte	0x04, 0x17
        /*004a*/ 	.short	(.L_23 - .L_22)
.L_22:
        /*004c*/ 	.word	0x00000000
        /*0050*/ 	.short	0x0002
        /*0052*/ 	.short	0x0010
        /*0054*/ 	.byte	0x00, 0xf5, 0x21, 0x00


	//----- nvinfo : EIATTR_KPARAM_INFO
	.align		4
.L_23:
        /*0058*/ 	.byte	0x04, 0x17
        /*005a*/ 	.short	(.L_25 - .L_24)
.L_24:
        /*005c*/ 	.word	0x00000000
        /*0060*/ 	.short	0x0001
        /*0062*/ 	.short	0x0008
        /*0064*/ 	.byte	0x00, 0xf5, 0x21, 0x00


	//----- nvinfo : EIATTR_KPARAM_INFO
	.align		4
.L_25:
        /*0068*/ 	.byte	0x04, 0x17
        /*006a*/ 	.short	(.L_27 - .L_26)
.L_26:
        /*006c*/ 	.word	0x00000000
        /*0070*/ 	.short	0x0000
        /*0072*/ 	.short	0x0000
        /*0074*/ 	.byte	0x00, 0xf5, 0x21, 0x00


	//----- nvinfo : EIATTR_SPARSE_MMA_MASK
	.align		4
.L_27:
        /*0078*/ 	.byte	0x03, 0x50
        /*007a*/ 	.short	0x0000


	//----- nvinfo : EIATTR_WMMA_USED
	.align		4
        /*007c*/ 	.byte	0x01, 0x2b
	.zero		2


	//----- nvinfo : EIATTR_MAXREG_COUNT
	.align		4
        /*0080*/ 	.byte	0x03, 0x1b
        /*0082*/ 	.short	0x00ff


	//----- nvinfo : EIATTR_MERCURY_ISA_VERSION
	.align		4
        /*0084*/ 	.byte	0x03, 0x5f
        /*0086*/ 	.short	0x0101


	//----- nvinfo : EIATTR_VRC_CTA_INIT_COUNT
	.align		4
        /*0088*/ 	.byte	0x02, 0x4a
	.zero		1
	.zero		1


	//----- nvinfo : EIATTR_EXIT_INSTR_OFFSETS
	.align		4
        /*008c*/ 	.byte	0x04, 0x1c
        /*008e*/ 	.short	(.L_29 - .L_28)


	//   ....[0]....
.L_28:
        /*0090*/ 	.word	0x00000050


	//   ....[1]....
        /*0094*/ 	.word	0x000002d0


	//----- nvinfo : EIATTR_CBANK_PARAM_SIZE
	.align		4
.L_29:
        /*0098*/ 	.byte	0x03, 0x19
        /*009a*/ 	.short	0x0028


	//----- nvinfo : EIATTR_PARAM_CBANK
	.align		4
        /*009c*/ 	.byte	0x04, 0x0a
        /*009e*/ 	.short	(.L_31 - .L_30)
	.align		4
.L_30:
        /*00a0*/ 	.word	index@(.nv.constant0._Z33probe_tensorcore_inner_acc_kernelPK6__halfS1_Pfiiif)
        /*00a4*/ 	.short	0x0380
        /*00a6*/ 	.short	0x0028


	//----- nvinfo : EIATTR_SW_WAR
	.align		4
.L_31:
        /*00a8*/ 	.byte	0x04, 0x36
        /*00aa*/ 	.short	(.L_33 - .L_32)
.L_32:
        /*00ac*/ 	.word	0x00000008
.L_33:


//--------------------- .nv.info._Z28gemm_manual_emulation_kernelPK6__halfS1_Pfiiif --------------------------
	.section	.nv.info._Z28gemm_manual_emulation_kernelPK6__halfS1_Pfiiif,"",@"SHT_CUDA_INFO"
	.sectionflags	@""
	.align	4


	//----- nvinfo : EIATTR_CUDA_API_VERSION
	.align		4
        /*0000*/ 	.byte	0x04, 0x37
        /*0002*/ 	.short	(.L_35 - .L_34)
.L_34:
        /*0004*/ 	.word	0x00000082


	//----- nvinfo : EIATTR_KPARAM_INFO
	.align		4
.L_35:
        /*0008*/ 	.byte	0x04, 0x17
        /*000a*/ 	.short	(.L_37 - .L_36)
.L_36:
        /*000c*/ 	.word	0x00000000
        /*0010*/ 	.short	0x0006
        /*0012*/ 	.short	0x0024
        /*0014*/ 	.byte	0x00, 0xf0, 0x11, 0x00


	//----- nvinfo : EIATTR_KPARAM_INFO
	.align		4
.L_37:
        /*0018*/ 	.byte	0x04, 0x17
        /*001a*/ 	.short	(.L_39 - .L_38)
.L_38:
        /*001c*/ 	.word	0x00000000
        /*0020*/ 	.short	0x0005
        /*0022*/ 	.short	0x0020
        /*0024*/ 	.byte	0x00, 0xf0, 0x11, 0x00


	//----- nvinfo : EIATTR_KPARAM_INFO
	.align		4
.L_39:
        /*0028*/ 	.byte	0x04, 0x17
        /*002a*/ 	.short	(.L_41 - .L_40)
.L_40:
        /*002c*/ 	.word	0x00000000
        /*0030*/ 	.short	0x0004
        /*0032*/ 	.short	0x001c
        /*0034*/ 	.byte	0x00, 0xf0, 0x11, 0x00


	//----- nvinfo : EIATTR_KPARAM_INFO
	.align		4
.L_41:
        /*0038*/ 	.byte	0x04, 0x17
        /*003a*/ 	.short	(.L_43 - .L_42)
.L_42:
        /*003c*/ 	.word	0x00000000
        /*0040*/ 	.short	0x0003
        /*0042*/ 	.short	0x0018
        /*0044*/ 	.byte	0x00, 0xf0, 0x11, 0x00


	//----- nvinfo : EIATTR_KPARAM_INFO
	.align		4
.L_43:
        /*0048*/ 	.byte	0x04, 0x17
        /*004a*/ 	.short	(.L_45 - .L_44)
.L_44:
        /*004c*/ 	.word	0x00000000
        /*0050*/ 	.short	0x0002
        /*0052*/ 	.short	0x0010
        /*0054*/ 	.byte	0x00, 0xf5, 0x21, 0x00


	//----- nvinfo : EIATTR_KPARAM_INFO
	.align		4
.L_45:
        /*0058*/ 	.byte	0x04, 0x17
        /*005a*/ 	.short	(.L_47 - .L_46)
.L_46:
        /*005c*/ 	.word	0x00000000
        /*0060*/ 	.short	0x0001
        /*0062*/ 	.short	0x0008
        /*0064*/ 	.byte	0x00, 0xf5, 0x21, 0x00


	//----- nvinfo : EIATTR_KPARAM_INFO
	.align		4
.L_47:
        /*0068*/ 	.byte	0x04, 0x17
        /*006a*/ 	.short	(.L_49 - .L_48)
.L_48:
        /*006c*/ 	.word	0x00000000
        /*0070*/ 	.short	0x0000
        /*0072*/ 	.short	0x0000
        /*0074*/ 	.byte	0x00, 0xf5, 0x21, 0x00


	//----- nvinfo : EIATTR_SPARSE_MMA_MASK
	.align		4
.L_49:
        /*0078*/ 	.byte	0x03, 0x50
        /*007a*/ 	.short	0x0000


	//----- nvinfo : EIATTR_MAXREG_COUNT
	.align		4
        /*007c*/ 	.byte	0x03, 0x1b
        /*007e*/ 	.short	0x00ff


	//----- nvinfo : EIATTR_MERCURY_ISA_VERSION
	.align		4
        /*0080*/ 	.byte	0x03, 0x5f
        /*0082*/ 	.short	0x0101


	//----- nvinfo : EIATTR_VRC_CTA_INIT_COUNT
	.align		4
        /*0084*/ 	.byte	0x02, 0x4a
	.zero		1
	.zero		1


	//----- nvinfo : EIATTR_EXIT_INSTR_OFFSETS
	.align		4
        /*0088*/ 	.byte	0x04, 0x1c
        /*008a*/ 	.short	(.L_51 - .L_50)


	//   ....[0]....
.L_50:
        /*008c*/ 	.word	0x00000040


	//   ....[1]....
        /*0090*/ 	.word	0x00000e00


	//----- nvinfo : EIATTR_CBANK_PARAM_SIZE
	.align		4
.L_51:
        /*0094*/ 	.byte	0x03, 0x19
        /*0096*/ 	.short	0x0028


	//----- nvinfo : EIATTR_PARAM_CBANK
	.align		4
        /*0098*/ 	.byte	0x04, 0x0a
        /*009a*/ 	.short	(.L_53 - .L_52)
	.align		4
.L_52:
        /*009c*/ 	.word	index@(.nv.constant0._Z28gemm_manual_emulation_kernelPK6__halfS1_Pfiiif)
        /*00a0*/ 	.short	0x0380
        /*00a2*/ 	.short	0x0028


	//----- nvinfo : EIATTR_SW_WAR
	.align		4
.L_53:
        /*00a4*/ 	.byte	0x04, 0x36
        /*00a6*/ 	.short	(.L_55 - .L_54)
.L_54:
        /*00a8*/ 	.word	0x00000008
.L_55:


//--------------------- .nv.callgraph             --------------------------
	.section	.nv.callgraph,"",@"SHT_CUDA_CALLGRAPH"
	.align	4
	.sectionentsize	8
	.align		4
        /*0000*/ 	.word	0x00000000
	.align		4
        /*0004*/ 	.word	0xffffffff
	.align		4
        /*0008*/ 	.word	0x00000000
	.align		4
        /*000c*/ 	.word	0xfffffffe
	.align		4
        /*0010*/ 	.word	0x00000000
	.align		4
        /*0014*/ 	.word	0xfffffffd
	.align		4
        /*0018*/ 	.word	0x00000000
	.align		4
        /*001c*/ 	.word	0xfffffffc


//--------------------- .text._Z33probe_tensorcore_inner_acc_kernelPK6__halfS1_Pfiiif --------------------------
	.section	.text._Z33probe_tensorcore_inner_acc_kernelPK6__halfS1_Pfiiif,"ax",@progbits
	.align	128
        .global         _Z33probe_tensorcore_inner_acc_kernelPK6__halfS1_Pfiiif
        .type           _Z33probe_tensorcore_inner_acc_kernelPK6__halfS1_Pfiiif,@function
        .size           _Z33probe_tensorcore_inner_acc_kernelPK6__halfS1_Pfiiif,(.L_x_8 - _Z33probe_tensorcore_inner_acc_kernelPK6__halfS1_Pfiiif)
        .other          _Z33probe_tensorcore_inner_acc_kernelPK6__halfS1_Pfiiif,@"STO_CUDA_ENTRY STV_DEFAULT"
_Z33probe_tensorcore_inner_acc_kernelPK6__halfS1_Pfiiif:
.text._Z33probe_tensorcore_inner_acc_kernelPK6__halfS1_Pfiiif:
[----:B------:R-:W-:Y:S01]  /*0000*/  LDC R1, c[0x0][0x37c] ;  /* 0x0000df00ff017b82 */ /* 0x000fe20000000800 */
[----:B------:R-:W0:Y:S07]  /*0010*/  S2R R0, SR_TID.X ;  /* 0x0000000000007919 */ /* 0x000e2e0000002100 */
[----:B------:R-:W1:Y:S01]  /*0020*/  S2UR UR4, SR_CTAID.X ;  /* 0x00000000000479c3 */ /* 0x000e620000002500 */
[----:B0-----:R-:W-:-:S04]  /*0030*/  ISETP.GT.U32.AND P0, PT, R0, 0x1f, PT ;  /* 0x0000001f0000780c */ /* 0x001fc80003f04070 */
[----:B-1----:R-:W-:-:S13]  /*0040*/  ISETP.NE.OR P0, PT, RZ, UR4, P0 ;  /* 0x00000004ff007c0c */ /* 0x002fda0008705670 */
[----:B------:R-:W-:Y:S05]  /*0050*/  @P0 EXIT ;  /* 0x000000000000094d */ /* 0x000fea0003800000 */
[----:B------:R-:W0:Y:S01]  /*0060*/  S2R R2, SR_LANEID ;  /* 0x0000000000027919 */ /* 0x000e220000000000 */
[----:B------:R-:W1:Y:S01]  /*0070*/  LDC.64 R16, c[0x0][0x3a0] ;  /* 0x0000e800ff107b82 */ /* 0x000e620000000a00 */
[----:B------:R-:W2:Y:S01]  /*0080*/  LDCU.128 UR8, c[0x0][0x380] ;  /* 0x00007000ff0877ac */ /* 0x000ea20008000c00 */
[----:B------:R-:W-:Y:S01]  /*0090*/  IMAD.MOV.U32 R3, RZ, RZ, RZ ;  /* 0x000000ffff037224 */ /* 0x000fe200078e00ff */
[----:B------:R-:W3:Y:S05]  /*00a0*/  LDCU.64 UR4, c[0x0][0x358] ;  /* 0x00006b00ff0477ac */ /* 0x000eea0008000a00 */
[----:B------:R-:W4:Y:S01]  /*00b0*/  LDC R0, c[0x0][0x39c] ;  /* 0x0000e700ff007b82 */ /* 0x000f220000000800 */
[----:B------:R-:W5:Y:S01]  /*00c0*/  LDCU.64 UR6, c[0x0][0x390] ;  /* 0x00007200ff0677ac */ /* 0x000f620008000a00 */
[----:B-1----:R-:W-:-:S02]  /*00d0*/  SHF.R.U32.HI R4, RZ, 0x1, R16 ;  /* 0x00000001ff047819 */ /* 0x002fc40000011610 */
[----:B0-----:R-:W-:Y:S02]  /*00e0*/  SHF.R.U32.HI R13, RZ, 0x2, R2 ;  /* 0x00000002ff0d7819 */ /* 0x001fe40000011602 */
[----:B------:R-:W-:-:S05]  /*00f0*/  LOP3.LUT R2, R2, 0x3, RZ, 0xc0, !PT ;  /* 0x0000000302027812 */ /* 0x000fca00078ec0ff */
[----:B------:R-:W-:-:S03]  /*0100*/  IMAD.WIDE.U32 R4, R13, R4, R2 ;  /* 0x000000040d047225 */ /* 0x000fc600078e0002 */
[----:B--2---:R-:W-:-:S04]  /*0110*/  LEA R8, P0, R4, UR8, 0x2 ;  /* 0x0000000804087c11 */ /* 0x004fc8000f8010ff */
[C---:B------:R-:W-:Y:S02]  /*0120*/  LEA.HI.X R9, R4.reuse, UR9, R5, 0x2, P0 ;  /* 0x0000000904097c11 */ /* 0x040fe400080f1405 */
[----:B------:R-:W-:Y:S01]  /*0130*/  LEA R20, P0, R4, UR10, 0x2 ;  /* 0x0000000a04147c11 */ /* 0x000fe2000f8010ff */
[----:B------:R-:W-:-:S03]  /*0140*/  IMAD.WIDE.U32 R10, R16, 0x10, R8 ;  /* 0x00000010100a7825 */ /* 0x000fc600078e0008 */
[----:B------:R-:W-:Y:S01]  /*0150*/  LEA.HI.X R21, R4, UR11, R5, 0x2, P0 ;  /* 0x0000000b04157c11 */ /* 0x000fe200080f1405 */
[----:B---3--:R-:W2:Y:S02]  /*0160*/  LDG.E R6, desc[UR4][R8.64+0x10] ;  /* 0x0000100408067981 */ /* 0x008ea4000c1e1900 */
[----:B------:R-:W-:Y:S02]  /*0170*/  IMAD.WIDE.U32 R22, R16, 0x10, R20 ;  /* 0x0000001010167825 */ /* 0x000fe400078e0014 */
[----:B------:R-:W2:Y:S04]  /*0180*/  LDG.E R4, desc[UR4][R8.64] ;  /* 0x0000000408047981 */ /* 0x000ea8000c1e1900 */
[----:B------:R-:W2:Y:S04]  /*0190*/  LDG.E R5, desc[UR4][R10.64] ;  /* 0x000000040a057981 */ /* 0x000ea8000c1e1900 */
[----:B------:R-:W2:Y:S04]  /*01a0*/  LDG.E R7, desc[UR4][R10.64+0x10] ;  /* 0x000010040a077981 */ /* 0x000ea8000c1e1900 */
[----:B------:R-:W2:Y:S04]  /*01b0*/  LDG.E R24, desc[UR4][R20.64] ;  /* 0x0000000414187981 */ /* 0x000ea8000c1e1900 */
[----:B------:R4:W2:Y:S04]  /*01c0*/  LDG.E R25, desc[UR4][R20.64+0x10] ;  /* 0x0000100414197981 */ /* 0x0008a8000c1e1900 */
[----:B------:R-:W3:Y:S04]  /*01d0*/  LDG.E R14, desc[UR4][R22.64] ;  /* 0x00000004160e7981 */ /* 0x000ee8000c1e1900 */
[----:B------:R-:W3:Y:S01]  /*01e0*/  LDG.E R15, desc[UR4][R22.64+0x10] ;  /* 0x00001004160f7981 */ /* 0x000ee2000c1e1900 */
[----:B------:R-:W-:-:S02]  /*01f0*/  IMAD.MOV.U32 R16, RZ, RZ, R17 ;  /* 0x000000ffff107224 */ /* 0x000fc400078e0011 */
[--C-:B------:R-:W-:Y:S02]  /*0200*/  IMAD.MOV.U32 R18, RZ, RZ, R17.reuse ;  /* 0x000000ffff127224 */ /* 0x100fe400078e0011 */
[----:B------:R-:W-:Y:S01]  /*0210*/  IMAD.MOV.U32 R19, RZ, RZ, R17 ;  /* 0x000000ffff137224 */ /* 0x000fe200078e0011 */
[----:B----4-:R-:W-:-:S05]  /*0220*/  SHF.R.U32.HI R21, RZ, 0x1, R0 ;  /* 0x00000001ff157819 */ /* 0x010fca0000011600 */
[----:B------:R-:W-:Y:S01]  /*0230*/  IMAD.WIDE.U32 R2, R13, R21, R2 ;  /* 0x000000150d027225 */ /* 0x000fe200078e0002 */
[C---:B--2---:R-:W-:Y:S08]  /*0240*/  HMMA.16816.F32 R8, R4.reuse, R24, R16 ;  /* 0x000000180408723c */ /* 0x044ff00000001810 */
[----:B---3--:R-:W-:Y:S01]  /*0250*/  HMMA.16816.F32 R16, R4, R14, R16 ;  /* 0x0000000e0410723c */ /* 0x008fe20000001810 */
[----:B-----5:R-:W-:-:S04]  /*0260*/  LEA R4, P0, R2, UR6, 0x3 ;  /* 0x0000000602047c11 */ /* 0x020fc8000f8018ff */
[----:B------:R-:W-:-:S03]  /*0270*/  LEA.HI.X R5, R2, UR7, R3, 0x3, P0 ;  /* 0x0000000702057c11 */ /* 0x000fc600080f1c03 */
[----:B------:R-:W-:-:S03]  /*0280*/  IMAD.WIDE.U32 R2, R21, 0x40, R4 ;  /* 0x0000004015027825 */ /* 0x000fc600078e0004 */
[----:B------:R-:W-:Y:S04]  /*0290*/  STG.E.64 desc[UR4][R4.64], R8 ;  /* 0x0000000804007986 */ /* 0x000fe8000c101b04 */
[----:B------:R-:W-:Y:S04]  /*02a0*/  STG.E.64 desc[UR4][R2.64], R10 ;  /* 0x0000000a02007986 */ /* 0x000fe8000c101b04 */
[----:B------:R-:W-:Y:S04]  /*02b0*/  STG.E.64 desc[UR4][R4.64+0x20], R16 ;  /* 0x0000201004007986 */ /* 0x000fe8000c101b04 */
[----:B------:R-:W-:Y:S01]  /*02c0*/  STG.E.64 desc[UR4][R2.64+0x20], R18 ;  /* 0x0000201202007986 */ /* 0x000fe2000c101b04 */
[----:B------:R-:W-:Y:S05]  /*02d0*/  EXIT ;  /* 0x000000000000794d */ /* 0x000fea0003800000 */
.L_x_0:
[----:B------:R-:W-:-:S00]  /*02e0*/  BRA `(.L_x_0) ;  /* 0xfffffffc00fc7947 */ /* 0x000fc0000383ffff */
[----:B------:R-:W-:-:S00]  /*02f0*/  NOP ;  /* 0x0000000000007918 */ /* 0x000fc00000000000 */
        /* <DEDUP_REMOVED lines=8> */
.L_x_8:


//--------------------- .text._Z28gemm_manual_emulation_kernelPK6__halfS1_Pfiiif --------------------------
	.section	.text._Z28gemm_manual_emulation_kernelPK6__halfS1_Pfiiif,"ax",@progbits
	.align	128
        .global         _Z28gemm_manual_emulation_kernelPK6__halfS1_Pfiiif
        .type           _Z28gemm_manual_emulation_kernelPK6__halfS1_Pfiiif,@function
        .size           _Z28gemm_manual_emulation_kernelPK6__halfS1_Pfiiif,(.L_x_9 - _Z28gemm_manual_emulation_kernelPK6__halfS1_Pfiiif)
        .other          _Z28gemm_manual_emulation_kernelPK6__halfS1_Pfiiif,@"STO_CUDA_ENTRY STV_DEFAULT"
_Z28gemm_manual_emulation_kernelPK6__halfS1_Pfiiif:
.text._Z28gemm_manual_emulation_kernelPK6__halfS1_Pfiiif:
[----:B------:R-:W-:Y:S01]  /*0000*/  LDC R1, c[0x0][0x37c] ;  /* 0x0000df00ff017b82 */ /* 0x000fe20000000800 */
[----:B------:R-:W0:Y:S07]  /*0010*/  S2R R0, SR_TID.X ;  /* 0x0000000000007919 */ /* 0x000e2e0000002100 */
[----:B------:R-:W0:Y:S02]  /*0020*/  S2UR UR4, SR_CTAID.X ;  /* 0x00000000000479c3 */ /* 0x000e240000002500 */
[----:B0-----:R-:W-:-:S13]  /*0030*/  LOP3.LUT P0, RZ, R0, UR4, RZ, 0xfc, !PT ;  /* 0x0000000400ff7c12 */ /* 0x001fda000f80fcff */
[----:B------:R-:W-:Y:S05]  /*0040*/  @P0 EXIT ;  /* 0x000000000000094d */ /* 0x000fea0003800000 */
[----:B------:R-:W0:Y:S01]  /*0050*/  LDCU.64 UR4, c[0x0][0x3a0] ;  /* 0x00007400ff0477ac */ /* 0x000e220008000a00 */
[----:B------:R-:W1:Y:S01]  /*0060*/  LDCU.64 UR8, c[0x0][0x358] ;  /* 0x00006b00ff0877ac */ /* 0x000e620008000a00 */
[----:B0-----:R-:W0:Y:S01]  /*0070*/  F2F.F64.F32 R10, UR5 ;  /* 0x00000005000a7d10 */ /* 0x001e220008201800 */
[----:B------:R-:W-:-:S09]  /*0080*/  UISETP.GE.AND UP0, UPT, UR4, 0x1, UPT ;  /* 0x000000010400788c */ /* 0x000fd2000bf06270 */
[----:B-1----:R-:W-:Y:S05]  /*0090*/  BRA.U !UP0, `(.L_x_1) ;  /* 0x0000000908b07547 */ /* 0x002fea000b800000 */
[----:B------:R-:W-:Y:S01]  /*00a0*/  UISETP.NE.AND UP0, UPT, UR4, 0x1, UPT ;  /* 0x000000010400788c */ /* 0x000fe2000bf05270 */
[----:B------:R-:W-:-:S08]  /*00b0*/  IMAD.MOV.U32 R0, RZ, RZ, RZ ;  /* 0x000000ffff007224 */ /* 0x000fd000078e00ff */
[----:B------:R-:W-:Y:S05]  /*00c0*/  BRA.U !UP0, `(.L_x_2) ;  /* 0x0000000508c07547 */ /* 0x000fea000b800000 */
[----:B------:R-:W1:Y:S01]  /*00d0*/  LDCU.64 UR6, c[0x0][0x380] ;  /* 0x00007000ff0677ac */ /* 0x000e620008000a00 */
[----:B------:R-:W2:Y:S01]  /*00e0*/  LDC R8, c[0x0][0x39c] ;  /* 0x0000e700ff087b82 */ /* 0x000ea20000000800 */
[----:B------:R-:W-:Y:S01]  /*00f0*/  IMAD.MOV.U32 R9, RZ, RZ, RZ ;  /* 0x000000ffff097224 */ /* 0x000fe200078e00ff */
[----:B------:R-:W-:-:S06]  /*0100*/  ULOP3.LUT UR4, UR4, 0x7ffffffe, URZ, 0xc0, !UPT ;  /* 0x7ffffffe04047892 */ /* 0x000fcc000f8ec0ff */
[----:B------:R-:W3:Y:S01]  /*0110*/  LDC.64 R2, c[0x0][0x388] ;  /* 0x0000e200ff027b82 */ /* 0x000ee20000000a00 */
[----:B------:R-:W-:Y:S01]  /*0120*/  IMAD.U32 R0, RZ, RZ, UR4 ;  /* 0x00000004ff007e24 */ /* 0x000fe2000f8e00ff */
[----:B-1----:R-:W-:-:S04]  /*0130*/  UIADD3 UR5, UP0, UPT, UR6, 0x2, URZ ;  /* 0x0000000206057890 */ /* 0x002fc8000ff1e0ff */
[----:B------:R-:W-:Y:S02]  /*0140*/  UIADD3.X UR6, UPT, UPT, URZ, UR7, URZ, UP0, !UPT ;  /* 0x00000007ff067290 */ /* 0x000fe400087fe4ff */
[----:B------:R-:W-:Y:S01]  /*0150*/  IMAD.U32 R4, RZ, RZ, UR5 ;  /* 0x00000005ff047e24 */ /* 0x000fe2000f8e00ff */
[----:B------:R-:W-:-:S03]  /*0160*/  UIADD3 UR7, UPT, UPT, -UR4, URZ, URZ ;  /* 0x000000ff04077290 */ /* 0x000fc6000fffe1ff */
[----:B------:R-:W-:-:S09]  /*0170*/  IMAD.U32 R5, RZ, RZ, UR6 ;  /* 0x00000006ff057e24 */ /* 0x000fd2000f8e00ff */
.L_x_5:
[----:B---3--:R-:W-:Y:S01]  /*0180*/  IMAD.WIDE R18, R9, 0x2, R2 ;  /* 0x0000000209127825 */ /* 0x008fe200078e0202 */
[----:B------:R-:W3:Y:S04]  /*0190*/  LDG.E.U16 R6, desc[UR8][R4.64+-0x2] ;  /* 0xfffffe0804067981 */ /* 0x000ee8000c1e1500 */
[----:B------:R-:W4:Y:S01]  /*01a0*/  LDG.E.U16 R7, desc[UR8][R18.64] ;  /* 0x0000000812077981 */ /* 0x000f22000c1e1500 */
[----:B--2---:R-:W-:-:S03]  /*01b0*/  IMAD.WIDE R16, R8, 0x2, R18 ;  /* 0x0000000208107825 */ /* 0x004fc600078e0212 */
[----:B------:R-:W2:Y:S04]  /*01c0*/  LDG.E.U16 R20, desc[UR8][R4.64] ;  /* 0x0000000804147981 */ /* 0x000ea8000c1e1500 */
[----:B------:R-:W5:Y:S01]  /*01d0*/  LDG.E.U16 R16, desc[UR8][R16.64] ;  /* 0x0000000810107981 */ /* 0x000f62000c1e1500 */
[----:B---3--:R-:W-:Y:S02]  /*01e0*/  HADD2.F32 R22, -RZ, R6.H0_H0 ;  /* 0x20000006ff167230 */ /* 0x008fe40000004100 */
[----:B----4-:R-:W-:Y:S02]  /*01f0*/  HADD2.F32 R14, -RZ, R7.H0_H0 ;  /* 0x20000007ff0e7230 */ /* 0x010fe40000004100 */
[----:B------:R-:W-:Y:S01]  /*0200*/  F2F.F64.F32 R12, R22 ;  /* 0x00000016000c7310 */ /* 0x000fe20000201800 */
[----:B--2---:R-:W-:-:S07]  /*0210*/  HADD2.F32 R6, -RZ, R20.H0_H0 ;  /* 0x20000014ff067230 */ /* 0x004fce0000004100 */
[----:B------:R-:W0:Y:S08]  /*0220*/  F2F.F64.F32 R14, R14 ;  /* 0x0000000e000e7310 */ /* 0x000e300000201800 */
[----:B------:R-:W1:Y:S01]  /*0230*/  F2F.F64.F32 R6, R6 ;  /* 0x0000000600067310 */ /* 0x000e620000201800 */
[----:B0-----:R-:W-:Y:S01]  /*0240*/  DFMA R20, R12, R14, R10 ;  /* 0x0000000e0c14722b */ /* 0x001fe2000000000a */
[----:B-----5:R-:W-:Y:S01]  /*0250*/  HADD2.F32 R10, -RZ, R16.H0_H0 ;  /* 0x20000010ff0a7230 */ /* 0x020fe20000004100 */
[----:B------:R-:W-:-:S06]  /*0260*/  CS2R R12, SRZ ;  /* 0x00000000000c7805 */ /* 0x000fcc000001ff00 */
[----:B------:R-:W-:Y:S01]  /*0270*/  DSETP.NEU.AND P0, PT, R20, RZ, PT ;  /* 0x000000ff1400722a */ /* 0x000fe20003f0d000 */
[----:B------:R-:W0:-:S13]  /*0280*/  F2F.F64.F32 R10, R10 ;  /* 0x0000000a000a7310 */ /* 0x000e1a0000201800 */
[----:B-1----:R-:W-:Y:S05]  /*0290*/  @!P0 BRA `(.L_x_3) ;  /* 0x0000000000908947 */ /* 0x002fea0003800000 */
[----:B------:R-:W-:Y:S01]  /*02a0*/  DMUL R14, R20, 1.80143985094819840000e+16 ;  /* 0x43500000140e7828 */ /* 0x000fe20000000000 */
[----:B------:R-:W-:-:S09]  /*02b0*/  LOP3.LUT P1, R12, R21, 0x7ff00000, RZ, 0xc0, !PT ;  /* 0x7ff00000150c7812 */ /* 0x000fd2000782c0ff */
[C---:B------:R-:W-:Y:S02]  /*02c0*/  LOP3.LUT R13, R15.reuse, 0x7ff00000, RZ, 0xc0, !PT ;  /* 0x7ff000000f0d7812 */ /* 0x040fe400078ec0ff */
[----:B------:R-:W-:Y:S02]  /*02d0*/  FSEL R16, R14, R20, !P1 ;  /* 0x000000140e107208 */ /* 0x000fe40004800000 */
[----:B------:R-:W-:Y:S01]  /*02e0*/  FSEL R17, R15, R21, !P1 ;  /* 0x000000150f117208 */ /* 0x000fe20004800000 */
[----:B------:R-:W-:-:S05]  /*02f0*/  @!P1 VIADD R12, R13, 0xfca00000 ;  /* 0xfca000000d0c9836 */ /* 0x000fca0000000000 */
[----:B------:R-:W-:-:S13]  /*0300*/  ISETP.NE.AND P0, PT, R12, 0x7ff00000, PT ;  /* 0x7ff000000c00780c */ /* 0x000fda0003f05270 */
[----:B------:R-:W-:-:S14]  /*0310*/  DSETP.NEU.AND P0, PT, R16, RZ, P0 ;  /* 0x000000ff1000722a */ /* 0x000fdc000070d000 */
[----:B------:R-:W-:Y:S01]  /*0320*/  @!P0 DADD R14, R16, R16 ;  /* 0x00000000100e8229 */ /* 0x000fe20000000010 */
[----:B------:R-:W-:Y:S01]  /*0330*/  @P0 LOP3.LUT R13, R17, 0x800fffff, RZ, 0xc0, !PT ;  /* 0x800fffff110d0812 */ /* 0x000fe200078ec0ff */
[----:B------:R-:W-:Y:S01]  /*0340*/  @!P0 IMAD.MOV.U32 R17, RZ, RZ, -0x1a ;  /* 0xffffffe6ff118424 */ /* 0x000fe200078e00ff */
[----:B------:R-:W-:-:S03]  /*0350*/  @P0 IADD3 R12, PT, PT, R12, -0x3fe00000, RZ ;  /* 0xc02000000c0c0810 */ /* 0x000fc60007ffe0ff */
[----:B------:R-:W-:Y:S01]  /*0360*/  @P0 LOP3.LUT R15, R13, 0x3fe00000, RZ, 0xfc, !PT ;  /* 0x3fe000000d0f0812 */ /* 0x000fe200078efcff */
[----:B------:R-:W-:Y:S01]  /*0370*/  @P0 IMAD.MOV.U32 R14, RZ, RZ, R16 ;  /* 0x000000ffff0e0224 */ /* 0x000fe200078e0010 */
[----:B------:R-:W-:-:S04]  /*0380*/  @P0 LEA.HI.SX32 R17, R12, 0xffffffe6, 0xc ;  /* 0xffffffe60c110811 */ /* 0x000fc800078f62ff */
[----:B------:R-:W-:Y:S01]  /*0390*/  IABS R13, R17 ;  /* 0x00000011000d7213 */ /* 0x000fe20000000000 */
[----:B------:R-:W-:Y:S01]  /*03a0*/  DMUL R14, R14, 67108864 ;  /* 0x419000000e0e7828 */ /* 0x000fe20000000000 */
[----:B------:R-:W-:Y:S02]  /*03b0*/  VIADD R12, R17, 0xffc ;  /* 0x00000ffc110c7836 */ /* 0x000fe40000000000 */
[----:B------:R-:W-:-:S03]  /*03c0*/  ISETP.GE.U32.AND P0, PT, R13, 0xd9, PT ;  /* 0x000000d90d00780c */ /* 0x000fc60003f06070 */
[----:B------:R-:W-:Y:S02]  /*03d0*/  SHF.R.U32.HI R19, RZ, 0x2, R12 ;  /* 0x00000002ff137819 */ /* 0x000fe4000001160c */
[----:B------:R-:W-:-:S03]  /*03e0*/  DMUL R14, R14, 1 ;  /* 0x3ff000000e0e7828 */ /* 0x000fc60000000000 */
[C---:B------:R-:W-:Y:S02]  /*03f0*/  IMAD R16, R19.reuse, 0xffd, R12 ;  /* 0x00000ffd13107824 */ /* 0x040fe400078e020c */
[----:B------:R-:W-:-:S03]  /*0400*/  IMAD.SHL.U32 R19, R19, 0x100000, RZ ;  /* 0x0010000013137824 */ /* 0x000fc600078e00ff */
[----:B------:R-:W-:Y:S01]  /*0410*/  DMUL R14, R14, 1 ;  /* 0x3ff000000e0e7828 */ /* 0x000fe20000000000 */
[----:B------:R-:W-:-:S04]  /*0420*/  @!P0 VIADD R16, R17, 0x3ff ;  /* 0x000003ff11108836 */ /* 0x000fc80000000000 */
[----:B------:R-:W-:Y:S02]  /*0430*/  IMAD.SHL.U32 R17, R16, 0x100000, RZ ;  /* 0x0010000010117824 */ /* 0x000fe400078e00ff */
[----:B------:R-:W-:Y:S01]  /*0440*/  IMAD.MOV.U32 R16, RZ, RZ, RZ ;  /* 0x000000ffff107224 */ /* 0x000fe200078e00ff */
[----:B------:R-:W-:-:S10]  /*0450*/  DMUL R14, R14, 1 ;  /* 0x3ff000000e0e7828 */ /* 0x000fd40000000000 */
[----:B------:R-:W1:Y:S08]  /*0460*/  F2I.S64.F64.TRUNC R14, R14 ;  /* 0x0000000e000e7311 */ /* 0x000e70000030d900 */
[----:B-1----:R-:W1:Y:S02]  /*0470*/  I2F.F64.S64 R12, R14 ;  /* 0x0000000e000c7312 */ /* 0x002e640000301c00 */
[----:B-1----:R-:W-:Y:S01]  /*0480*/  DMUL R16, R12, R16 ;  /* 0x000000100c107228 */ /* 0x002fe20000000000 */
[----:B------:R-:W-:-:S02]  /*0490*/  SEL R13, R19, 0x3ff00000, P0 ;  /* 0x3ff00000130d7807 */ /* 0x000fc40000000000 */
[----:B------:R-:W-:-:S06]  /*04a0*/  MOV R12, RZ ;  /* 0x000000ff000c7202 */ /* 0x000fcc0000000f00 */
[----:B------:R-:W-:-:S08]  /*04b0*/  DMUL R16, R12, R16 ;  /* 0x000000100c107228 */ /* 0x000fd00000000000 */
[----:B------:R-:W-:-:S08]  /*04c0*/  DMUL R16, R12, R16 ;  /* 0x000000100c107228 */ /* 0x000fd00000000000 */
[----:B------:R-:W-:-:S11]  /*04d0*/  DMUL R12, R12, R16 ;  /* 0x000000100c0c7228 */ /* 0x000fd60000000000 */
.L_x_3:
[----:B0-----:R-:W-:Y:S01]  /*04e0*/  DFMA R12, R6, R10, R12 ;  /* 0x0000000a060c722b */ /* 0x001fe2000000000c */
[----:B------:R-:W-:Y:S01]  /*04f0*/  UIADD3 UR7, UPT, UPT, UR7, 0x2, URZ ;  /* 0x0000000207077890 */ /* 0x000fe2000fffe0ff */
[----:B------:R-:W-:-:S03]  /*0500*/  CS2R R10, SRZ ;  /* 0x00000000000a7805 */ /* 0x000fc6000001ff00 */
[----:B------:R-:W-:-:S03]  /*0510*/  UISETP.NE.AND UP0, UPT, UR7, URZ, UPT ;  /* 0x000000ff0700728c */ /* 0x000fc6000bf05270 */
[----:B------:R-:W-:-:S14]  /*0520*/  DSETP.NEU.AND P0, PT, R12, RZ, PT ;  /* 0x000000ff0c00722a */ /* 0x000fdc0003f0d000 */
[----:B------:R-:W-:Y:S05]  /*0530*/  @!P0 BRA `(.L_x_4) ;  /* 0x0000000000948947 */ /* 0x000fea0003800000 */
[----:B------:R-:W-:Y:S01]  /*0540*/  DMUL R6, R12, 1.80143985094819840000e+16 ;  /* 0x435000000c067828 */ /* 0x000fe20000000000 */
[----:B------:R-:W-:-:S09]  /*0550*/  LOP3.LUT P1, R10, R13, 0x7ff00000, RZ, 0xc0, !PT ;  /* 0x7ff000000d0a7812 */ /* 0x000fd2000782c0ff */
[C---:B------:R-:W-:Y:S02]  /*0560*/  LOP3.LUT R11, R7.reuse, 0x7ff00000, RZ, 0xc0, !PT ;  /* 0x7ff00000070b7812 */ /* 0x040fe400078ec0ff */
[----:B------:R-:W-:Y:S02]  /*0570*/  FSEL R6, R6, R12, !P1 ;  /* 0x0000000c06067208 */ /* 0x000fe40004800000 */
[----:B------:R-:W-:Y:S01]  /*0580*/  FSEL R7, R7, R13, !P1 ;  /* 0x0000000d07077208 */ /* 0x000fe20004800000 */
[----:B------:R-:W-:-:S05]  /*0590*/  @!P1 VIADD R10, R11, 0xfca00000 ;  /* 0xfca000000b0a9836 */ /* 0x000fca0000000000 */
[----:B------:R-:W-:-:S13]  /*05a0*/  ISETP.NE.AND P0, PT, R10, 0x7ff00000, PT ;  /* 0x7ff000000a00780c */ /* 0x000fda0003f05270 */
[----:B------:R-:W-:-:S14]  /*05b0*/  DSETP.EQ.OR P0, PT, R6, RZ, !P0 ;  /* 0x000000ff0600722a */ /* 0x000fdc0004702400 */
[----:B------:R-:W-:Y:S01]  /*05c0*/  @P0 DADD R12, R6, R6 ;  /* 0x00000000060c0229 */ /* 0x000fe20000000006 */
[----:B------:R-:W-:Y:S01]  /*05d0*/  @!P0 VIADD R10, R10, 0xc0200000 ;  /* 0xc02000000a0a8836 */ /* 0x000fe20000000000 */
[----:B------:R-:W-:-:S04]  /*05e0*/  @!P0 LOP3.LUT R7, R7, 0x800fffff, RZ, 0xc0, !PT ;  /* 0x800fffff07078812 */ /* 0x000fc800078ec0ff */
[----:B------:R-:W-:-:S04]  /*05f0*/  @!P0 LOP3.LUT R7, R7, 0x3fe00000, RZ, 0xfc, !PT ;  /* 0x3fe0000007078812 */ /* 0x000fc800078efcff */
[----:B------:R-:W-:Y:S01]  /*0600*/  @P0 IMAD.MOV.U32 R6, RZ, RZ, R12 ;  /* 0x000000ffff060224 */ /* 0x000fe200078e000c */
[----:B------:R-:W-:Y:S01]  /*0610*/  @!P0 LEA.HI.SX32 R12, R10, 0xffffffe6, 0xc ;  /* 0xffffffe60a0c8811 */ /* 0x000fe200078f62ff */
[----:B------:R-:W-:Y:S02]  /*0620*/  @P0 IMAD.MOV.U32 R7, RZ, RZ, R13 ;  /* 0x000000ffff070224 */ /* 0x000fe400078e000d */
[----:B------:R-:W-:-:S04]  /*0630*/  @P0 IMAD.MOV.U32 R12, RZ, RZ, -0x1a ;  /* 0xffffffe6ff0c0424 */ /* 0x000fc800078e00ff */
[----:B------:R-:W-:Y:S01]  /*0640*/  DMUL R6, R6, 67108864 ;  /* 0x4190000006067828 */ /* 0x000fe20000000000 */
[----:B------:R-:W-:Y:S01]  /*0650*/  IABS R11, R12 ;  /* 0x0000000c000b7213 */ /* 0x000fe20000000000 */
[----:B------:R-:W-:-:S03]  /*0660*/  VIADD R10, R12, 0xffc ;  /* 0x00000ffc0c0a7836 */ /* 0x000fc60000000000 */
[----:B------:R-:W-:Y:S02]  /*0670*/  ISETP.GE.U32.AND P0, PT, R11, 0xd9, PT ;  /* 0x000000d90b00780c */ /* 0x000fe40003f06070 */
[----:B------:R-:W-:Y:S01]  /*0680*/  SHF.R.U32.HI R15, RZ, 0x2, R10 ;  /* 0x00000002ff0f7819 */ /* 0x000fe2000001160a */
[----:B------:R-:W-:-:S04]  /*0690*/  DMUL R6, R6, 1 ;  /* 0x3ff0000006067828 */ /* 0x000fc80000000000 */
[C---:B------:R-:W-:Y:S02]  /*06a0*/  IMAD R13, R15.reuse, 0xffd, R10 ;  /* 0x00000ffd0f0d7824 */ /* 0x040fe400078e020a */
[----:B------:R-:W-:Y:S02]  /*06b0*/  IMAD.SHL.U32 R15, R15, 0x100000, RZ ;  /* 0x001000000f0f7824 */ /* 0x000fe400078e00ff */
[----:B------:R-:W-:Y:S02]  /*06c0*/  DMUL R6, R6, 1 ;  /* 0x3ff0000006067828 */ /* 0x000fe40000000000 */
[----:B------:R-:W-:Y:S01]  /*06d0*/  @!P0 IADD3 R13, PT, PT, R12, 0x3ff, RZ ;  /* 0x000003ff0c0d8810 */ /* 0x000fe20007ffe0ff */
[----:B------:R-:W-:-:S04]  /*06e0*/  IMAD.MOV.U32 R12, RZ, RZ, RZ ;  /* 0x000000ffff0c7224 */ /* 0x000fc800078e00ff */
[----:B------:R-:W-:Y:S01]  /*06f0*/  IMAD.SHL.U32 R13, R13, 0x100000, RZ ;  /* 0x001000000d0d7824 */ /* 0x000fe200078e00ff */
[----:B------:R-:W-:-:S10]  /*0700*/  DMUL R6, R6, 1 ;  /* 0x3ff0000006067828 */ /* 0x000fd40000000000 */
[----:B------:R-:W0:Y:S08]  /*0710*/  F2I.S64.F64.TRUNC R6, R6 ;  /* 0x0000000600067311 */ /* 0x000e30000030d900 */
[----:B0-----:R-:W0:Y:S02]  /*0720*/  I2F.F64.S64 R10, R6 ;  /* 0x00000006000a7312 */ /* 0x001e240000301c00 */
[----:B0-----:R-:W-:Y:S01]  /*0730*/  DMUL R12, R10, R12 ;  /* 0x0000000c0a0c7228 */ /* 0x001fe20000000000 */
[----:B------:R-:W-:Y:S01]  /*0740*/  SEL R11, R15, 0x3ff00000, P0 ;  /* 0x3ff000000f0b7807 */ /* 0x000fe20000000000 */
[----:B------:R-:W-:-:S06]  /*0750*/  IMAD.MOV.U32 R10, RZ, RZ, RZ ;  /* 0x000000ffff0a7224 */ /* 0x000fcc00078e00ff */
[----:B------:R-:W-:-:S08]  /*0760*/  DMUL R12, R10, R12 ;  /* 0x0000000c0a0c7228 */ /* 0x000fd00000000000 */
[----:B------:R-:W-:-:S08]  /*0770*/  DMUL R12, R10, R12 ;  /* 0x0000000c0a0c7228 */ /* 0x000fd00000000000 */
[----:B------:R-:W-:-:S11]  /*0780*/  DMUL R10, R10, R12 ;  /* 0x0000000c0a0a7228 */ /* 0x000fd60000000000 */
.L_x_4:
[----:B------:R-:W-:Y:S01]  /*0790*/  IADD3 R4, P0, PT, R4, 0x4, RZ ;  /* 0x0000000404047810 */ /* 0x000fe20007f1e0ff */
[----:B------:R-:W-:-:S03]  /*07a0*/  IMAD R9, R8, 0x2, R9 ;  /* 0x0000000208097824 */ /* 0x000fc600078e0209 */
[----:B------:R-:W-:Y:S01]  /*07b0*/  IADD3.X R5, PT, PT, RZ, R5, RZ, P0, !PT ;  /* 0x00000005ff057210 */ /* 0x000fe200007fe4ff */
[----:B------:R-:W-:Y:S08]  /*07c0*/  BRA.U UP0, `(.L_x_5) ;  /* 0xfffffff9006c7547 */ /* 0x000ff0000b83ffff */
.L_x_2:
[----:B------:R-:W1:Y:S02]  /*07d0*/  LDCU UR4, c[0x0][0x3a0] ;  /* 0x00007400ff0477ac */ /* 0x000e640008000800 */
[----:B-1----:R-:W-:-:S04]  /*07e0*/  ULOP3.LUT UR4, UR4, 0x1, URZ, 0xc0, !UPT ;  /* 0x0000000104047892 */ /* 0x002fc8000f8ec0ff */
[----:B------:R-:W-:-:S09]  /*07f0*/  UISETP.NE.U32.AND UP0, UPT, UR4, 0x1, UPT ;  /* 0x000000010400788c */ /* 0x000fd2000bf05070 */
[----:B------:R-:W-:Y:S05]  /*0800*/  BRA.U UP0, `(.L_x_1) ;  /* 0x0000000100d47547 */ /* 0x000fea000b800000 */
[----:B------:R-:W1:Y:S08]  /*0810*/  LDC R5, c[0x0][0x39c] ;  /* 0x0000e700ff057b82 */ /* 0x000e700000000800 */
[----:B------:R-:W2:Y:S08]  /*0820*/  LDC.64 R6, c[0x0][0x388] ;  /* 0x0000e200ff067b82 */ /* 0x000eb00000000a00 */
[----:B------:R-:W3:Y:S01]  /*0830*/  LDC.64 R2, c[0x0][0x380] ;  /* 0x0000e000ff027b82 */ /* 0x000ee20000000a00 */
[----:B-1----:R-:W-:-:S04]  /*0840*/  IMAD R5, R0, R5, RZ ;  /* 0x0000000500057224 */ /* 0x002fc800078e02ff */
[----:B--2---:R-:W-:-:S06]  /*0850*/  IMAD.WIDE R6, R5, 0x2, R6 ;  /* 0x0000000205067825 */ /* 0x004fcc00078e0206 */
[----:B------:R-:W2:Y:S01]  /*0860*/  LDG.E.U16 R6, desc[UR8][R6.64] ;  /* 0x0000000806067981 */ /* 0x000ea2000c1e1500 */
[----:B---3--:R-:W-:-:S06]  /*0870*/  IMAD.WIDE.U32 R2, R0, 0x2, R2 ;  /* 0x0000000200027825 */ /* 0x008fcc00078e0002 */
[----:B------:R-:W3:Y:S01]  /*0880*/  LDG.E.U16 R2, desc[UR8][R2.64] ;  /* 0x0000000802027981 */ /* 0x000ee2000c1e1500 */
[----:B--2---:R-:W-:Y:S02]  /*0890*/  HADD2.F32 R8, -RZ, R6.H0_H0 ;  /* 0x20000006ff087230 */ /* 0x004fe40000004100 */
[----:B---3--:R-:W-:-:S04]  /*08a0*/  HADD2.F32 R0, -RZ, R2.H0_H0 ;  /* 0x20000002ff007230 */ /* 0x008fc80000004100 */
[----:B------:R-:W-:Y:S08]  /*08b0*/  F2F.F64.F32 R8, R8 ;  /* 0x0000000800087310 */ /* 0x000ff00000201800 */
[----:B------:R-:W0:Y:S02]  /*08c0*/  F2F.F64.F32 R4, R0 ;  /* 0x0000000000047310 */ /* 0x000e240000201800 */
[----:B0-----:R-:W-:-:S08]  /*08d0*/  DFMA R4, R4, R8, R10 ;  /* 0x000000080404722b */ /* 0x001fd0000000000a */
[----:B------:R-:W-:Y:S01]  /*08e0*/  DSETP.NEU.AND P0, PT, R4, RZ, PT ;  /* 0x000000ff0400722a */ /* 0x000fe20003f0d000 */
[----:B------:R-:W-:-:S13]  /*08f0*/  CS2R R10, SRZ ;  /* 0x00000000000a7805 */ /* 0x000fda000001ff00 */
[----:B------:R-:W-:Y:S05]  /*0900*/  @!P0 BRA `(.L_x_1) ;  /* 0x0000000000948947 */ /* 0x000fea0003800000 */
[----:B------:R-:W-:Y:S01]  /*0910*/  DMUL R2, R4, 1.80143985094819840000e+16 ;  /* 0x4350000004027828 */ /* 0x000fe20000000000 */
[----:B------:R-:W-:Y:S01]  /*0920*/  LOP3.LUT P1, R0, R5, 0x7ff00000, RZ, 0xc0, !PT ;  /* 0x7ff0000005007812 */ /* 0x000fe2000782c0ff */
[----:B------:R-:W-:-:S08]  /*0930*/  IMAD.MOV.U32 R10, RZ, RZ, RZ ;  /* 0x000000ffff0a7224 */ /* 0x000fd000078e00ff */
        /* <DEDUP_REMOVED lines=9> */
[----:B------:R-:W-:Y:S02]  /*09d0*/  @!P0 LOP3.LUT R3, R3, 0x3fe00000, RZ, 0xfc, !PT ;  /* 0x3fe0000003038812 */ /* 0x000fe400078efcff */
[----:B------:R-:W-:Y:S01]  /*09e0*/  @!P0 LEA.HI.SX32 R0, R0, 0xffffffe6, 0xc ;  /* 0xffffffe600008811 */ /* 0x000fe200078f62ff */
[----:B------:R-:W-:Y:S02]  /*09f0*/  @P0 IMAD.MOV.U32 R0, RZ, RZ, -0x1a ;  /* 0xffffffe6ff000424 */ /* 0x000fe400078e00ff */
[----:B------:R-:W-:Y:S02]  /*0a00*/  @P0 IMAD.MOV.U32 R2, RZ, RZ, R4 ;  /* 0x000000ffff020224 */ /* 0x000fe400078e0004 */
[----:B------:R-:W-:Y:S01]  /*0a10*/  @P0 IMAD.MOV.U32 R3, RZ, RZ, R5 ;  /* 0x000000ffff030224 */ /* 0x000fe200078e0005 */
[----:B------:R-:W-:Y:S02]  /*0a20*/  IABS R5, R0 ;  /* 0x0000000000057213 */ /* 0x000fe40000000000 */
[----:B------:R-:W-:-:S02]  /*0a30*/  IADD3 R4, PT, PT, R0, 0xffc, RZ ;  /* 0x00000ffc00047810 */ /* 0x000fc40007ffe0ff */
[----:B------:R-:W-:Y:S01]  /*0a40*/  ISETP.GE.U32.AND P0, PT, R5, 0xd9, PT ;  /* 0x000000d90500780c */ /* 0x000fe20003f06070 */
[----:B------:R-:W-:Y:S01]  /*0a50*/  DMUL R2, R2, 67108864 ;  /* 0x4190000002027828 */ /* 0x000fe20000000000 */
[----:B------:R-:W-:-:S05]  /*0a60*/  SHF.R.U32.HI R9, RZ, 0x2, R4 ;  /* 0x00000002ff097819 */ /* 0x000fca0000011604 */
[C---:B------:R-:W-:Y:S02]  /*0a70*/  IMAD R6, R9.reuse, 0xffd, R4 ;  /* 0x00000ffd09067824 */ /* 0x040fe400078e0204 */
[----:B------:R-:W-:Y:S01]  /*0a80*/  DMUL R2, R2, 1 ;  /* 0x3ff0000002027828 */ /* 0x000fe20000000000 */
[----:B------:R-:W-:-:S03]  /*0a90*/  IMAD.SHL.U32 R9, R9, 0x100000, RZ ;  /* 0x0010000009097824 */ /* 0x000fc600078e00ff */
[----:B------:R-:W-:Y:S02]  /*0aa0*/  @!P0 VIADD R6, R0, 0x3ff ;  /* 0x000003ff00068836 */ /* 0x000fe40000000000 */
[----:B------:R-:W-:Y:S02]  /*0ab0*/  SEL R11, R9, 0x3ff00000, P0 ;  /* 0x3ff00000090b7807 */ /* 0x000fe40000000000 */
[----:B------:R-:W-:Y:S01]  /*0ac0*/  DMUL R2, R2, 1 ;  /* 0x3ff0000002027828 */ /* 0x000fe20000000000 */
[----:B------:R-:W-:Y:S02]  /*0ad0*/  IMAD.SHL.U32 R7, R6, 0x100000, RZ ;  /* 0x0010000006077824 */ /* 0x000fe400078e00ff */
[----:B------:R-:W-:-:S05]  /*0ae0*/  IMAD.MOV.U32 R6, RZ, RZ, RZ ;  /* 0x000000ffff067224 */ /* 0x000fca00078e00ff */
[----:B------:R-:W-:-:S10]  /*0af0*/  DMUL R2, R2, 1 ;  /* 0x3ff0000002027828 */ /* 0x000fd40000000000 */
[----:B------:R-:W0:Y:S08]  /*0b00*/  F2I.S64.F64.TRUNC R2, R2 ;  /* 0x0000000200027311 */ /* 0x000e30000030d900 */
[----:B0-----:R-:W0:Y:S02]  /*0b10*/  I2F.F64.S64 R4, R2 ;  /* 0x0000000200047312 */ /* 0x001e240000301c00 */
[----:B0-----:R-:W-:-:S08]  /*0b20*/  DMUL R4, R4, R6 ;  /* 0x0000000604047228 */ /* 0x001fd00000000000 */
[----:B------:R-:W-:-:S08]  /*0b30*/  DMUL R4, R10, R4 ;  /* 0x000000040a047228 */ /* 0x000fd00000000000 */
[----:B------:R-:W-:-:S08]  /*0b40*/  DMUL R4, R10, R4 ;  /* 0x000000040a047228 */ /* 0x000fd00000000000 */
[----:B------:R-:W-:-:S11]  /*0b50*/  DMUL R10, R10, R4 ;  /* 0x000000040a0a7228 */ /* 0x000fd60000000000 */
.L_x_1:
[----:B------:R-:W1:Y:S01]  /*0b60*/  LDC.64 R2, c[0x0][0x390] ;  /* 0x0000e400ff027b82 */ /* 0x000e620000000a00 */
[----:B0-----:R-:W-:Y:S01]  /*0b70*/  DSETP.NEU.AND P0, PT, R10, RZ, PT ;  /* 0x000000ff0a00722a */ /* 0x001fe20003f0d000 */
[----:B------:R-:W-:-:S13]  /*0b80*/  MOV R9, RZ ;  /* 0x000000ff00097202 */ /* 0x000fda0000000f00 */
        /* <DEDUP_REMOVED lines=11> */
[----:B------:R-:W-:-:S04]  /*0c40*/  @P0 VIADD R0, R0, 0xc0200000 ;  /* 0xc020000000000836 */ /* 0x000fc80000000000 */
[----:B------:R-:W-:Y:S01]  /*0c50*/  @P0 LOP3.LUT R5, R6, 0x3fe00000, RZ, 0xfc, !PT ;  /* 0x3fe0000006050812 */ /* 0x000fe200078efcff */
[----:B------:R-:W-:Y:S02]  /*0c60*/  @P0 IMAD.MOV.U32 R4, RZ, RZ, R8 ;  /* 0x000000ffff040224 */ /* 0x000fe400078e0008 */
[----:B------:R-:W-:Y:S01]  /*0c70*/  @!P0 IMAD.MOV.U32 R8, RZ, RZ, -0x18 ;  /* 0xffffffe8ff088424 */ /* 0x000fe200078e00ff */
[----:B------:R-:W-:-:S03]  /*0c80*/  @P0 LEA.HI.SX32 R8, R0, 0xffffffe8, 0xc ;  /* 0xffffffe800080811 */ /* 0x000fc600078f62ff */
        /* <DEDUP_REMOVED lines=20> */
[----:B------:R-:W-:-:S10]  /*0dd0*/  DMUL R8, R6, R8 ;  /* 0x0000000806087228 */ /* 0x000fd40000000000 */
[----:B------:R0:W2:Y:S02]  /*0de0*/  F2F.F32.F64 R9, R8 ;  /* 0x0000000800097310 */ /* 0x0000a40000301000 */
.L_x_6:
[----:B-12---:R-:W-:Y:S01]  /*0df0*/  STG.E desc[UR8][R2.64], R9 ;  /* 0x0000000902007986 */ /* 0x006fe2000c101908 */
[----:B------:R-:W-:Y:S05]  /*0e00*/  EXIT ;  /* 0x000000000000794d */ /* 0x000fea0003800000 */
.L_x_7:
        /* <DEDUP_REMOVED lines=15> */
.L_x_9:


//--------------------- .nv.shared.reserved.0     --------------------------
	.section	.nv.shared.reserved.0,"aw",@nobits
	.weak		__nv_reservedSMEM_offset_0_alias
	.size		__nv_reservedSMEM_offset_0_alias, 0, 64
	.other		__nv_reservedSMEM_offset_0_alias,@"STO_CUDA_RESERVED_SHARED STV_DEFAULT"
__nv_reservedSMEM_offset_0_alias:
	.zero		0
	.zero		64


//--------------------- .nv.constant0._Z33probe_tensorcore_inner_acc_kernelPK6__halfS1_Pfiiif --------------------------
	.section	.nv.constant0._Z33probe_tensorcore_inner_acc_kernelPK6__halfS1_Pfiiif,"a",@progbits
	.sectionflags	@""
	.align	4
.nv.constant0._Z33probe_tensorcore_inner_acc_kernelPK6__halfS1_Pfiiif:
	.zero		936


//--------------------- .nv.constant0._Z28gemm_manual_emulation_kernelPK6__halfS1_Pfiiif --------------------------
	.section	.nv.constant0._Z28gemm_manual_emulation_kernelPK6__halfS1_Pfiiif,"a",@progbits
	.sectionflags	@""
	.align	4
.nv.constant0._Z28gemm_manual_emulation_kernelPK6__halfS1_Pfiiif:
	.zero		936


//--------------------- SYMBOLS --------------------------

	.type		.nv.reservedSmem.offset0,@object
	.size		.nv.reservedSmem.offset0,0x4
